	.headerflags	@"EF_CUDA_TEXMODE_UNIFIED EF_CUDA_64BIT_ADDRESS EF_CUDA_ACCELERATORS EF_CUDA_SM90 EF_CUDA_VIRTUAL_SM(EF_CUDA_SM90)"
	.elftype	@"ET_EXEC"


//--------------------- .nv.info                  --------------------------
	.section	.nv.info,"",@"SHT_CUDA_INFO"
	.align	4


	//----- nvinfo : EIATTR_REGCOUNT
	.align		4
        /*0000*/ 	.byte	0x04, 0x2f
        /*0002*/ 	.short	(.L_1 - .L_0)
	.align		4
.L_0:
        /*0004*/ 	.word	index@(triton_poi_fused_mul_transpose_2)
        /*0008*/ 	.word	0x00000014


	//----- nvinfo : EIATTR_MIN_STACK_SIZE
	.align		4
.L_1:
        /*000c*/ 	.byte	0x04, 0x12
        /*000e*/ 	.short	(.L_3 - .L_2)
	.align		4
.L_2:
        /*0010*/ 	.word	index@(triton_poi_fused_mul_transpose_2)
        /*0014*/ 	.word	0x00000000


	//----- nvinfo : EIATTR_FRAME_SIZE
	.align		4
.L_3:
        /*0018*/ 	.byte	0x04, 0x11
        /*001a*/ 	.short	(.L_5 - .L_4)
	.align		4
.L_4:
        /*001c*/ 	.word	index@(triton_poi_fused_mul_transpose_2)
        /*0020*/ 	.word	0x00000000


	//----- nvinfo : EIATTR_MIN_STACK_SIZE
	.align		4
.L_5:
        /*0024*/ 	.byte	0x04, 0x12
        /*0026*/ 	.short	(.L_7 - .L_6)
	.align		4
.L_6:
        /*0028*/ 	.word	index@(triton_poi_fused_mul_transpose_2)
        /*002c*/ 	.word	0x00000000
.L_7:


//--------------------- .nv.info.triton_poi_fused_mul_transpose_2 --------------------------
	.section	.nv.info.triton_poi_fused_mul_transpose_2,"",@"SHT_CUDA_INFO"
	.sectionflags	@""
	.align	4


	//----- nvinfo : EIATTR_CUDA_API_VERSION
	.align		4
        /*0000*/ 	.byte	0x04, 0x37
        /*0002*/ 	.short	(.L_9 - .L_8)
.L_8:
        /*0004*/ 	.word	0x0000007c


	//----- nvinfo : EIATTR_KPARAM_INFO
	.align		4
.L_9:
        /*0008*/ 	.byte	0x04, 0x17
        /*000a*/ 	.short	(.L_11 - .L_10)
.L_10:
        /*000c*/ 	.word	0x00000000
        /*0010*/ 	.short	0x0005
        /*0012*/ 	.short	0x0024
        /*0014*/ 	.byte	0x00, 0xf0, 0x11, 0x00


	//----- nvinfo : EIATTR_KPARAM_INFO
	.align		4
.L_11:
        /*0018*/ 	.byte	0x04, 0x17
        /*001a*/ 	.short	(.L_13 - .L_12)
.L_12:
        /*001c*/ 	.word	0x00000000
        /*0020*/ 	.short	0x0004
        /*0022*/ 	.short	0x0020
        /*0024*/ 	.byte	0x00, 0xf0, 0x11, 0x00


	//----- nvinfo : EIATTR_KPARAM_INFO
	.align		4
.L_13:
        /*0028*/ 	.byte	0x04, 0x17
        /*002a*/ 	.short	(.L_15 - .L_14)
.L_14:
        /*002c*/ 	.word	0x00000000
        /*0030*/ 	.short	0x0003
        /*0032*/ 	.short	0x0018
        /*0034*/ 	.byte	0x00, 0xf4, 0x21, 0x00


	//----- nvinfo : EIATTR_KPARAM_INFO
	.align		4
.L_15:
        /*0038*/ 	.byte	0x04, 0x17
        /*003a*/ 	.short	(.L_17 - .L_16)
.L_16:
        /*003c*/ 	.word	0x00000000
        /*0040*/ 	.short	0x0002
        /*0042*/ 	.short	0x0010
        /*0044*/ 	.byte	0x00, 0xf4, 0x21, 0x00


	//----- nvinfo : EIATTR_KPARAM_INFO
	.align		4
.L_17:
        /*0048*/ 	.byte	0x04, 0x17
        /*004a*/ 	.short	(.L_19 - .L_18)
.L_18:
        /*004c*/ 	.word	0x00000000
        /*0050*/ 	.short	0x0001
        /*0052*/ 	.short	0x0008
        /*0054*/ 	.byte	0x00, 0xf4, 0x21, 0x00


	//----- nvinfo : EIATTR_KPARAM_INFO
	.align		4
.L_19:
        /*0058*/ 	.byte	0x04, 0x17
        /*005a*/ 	.short	(.L_21 - .L_20)
.L_20:
        /*005c*/ 	.word	0x00000000
        /*0060*/ 	.short	0x0000
        /*0062*/ 	.short	0x0000
        /*0064*/ 	.byte	0x00, 0xf4, 0x21, 0x00


	//----- nvinfo : EIATTR_SPARSE_MMA_MASK
	.align		4
.L_21:
        /*0068*/ 	.byte	0x03, 0x50
        /*006a*/ 	.short	0x0000


	//----- nvinfo : EIATTR_MAXREG_COUNT
	.align		4
        /*006c*/ 	.byte	0x03, 0x1b
        /*006e*/ 	.short	0x00ff


	//----- nvinfo : EIATTR_EXIT_INSTR_OFFSETS
	.align		4
        /*0070*/ 	.byte	0x04, 0x1c
        /*0072*/ 	.short	(.L_23 - .L_22)


	//   ....[0]....
.L_22:
        /*0074*/ 	.word	0x00000380


	//   ....[1]....
        /*0078*/ 	.word	0x000003a0


	//----- nvinfo : EIATTR_REQNTID
	.align		4
.L_23:
        /*007c*/ 	.byte	0x04, 0x10
        /*007e*/ 	.short	(.L_25 - .L_24)
.L_24:
        /*0080*/ 	.word	0x00000020
        /*0084*/ 	.word	0x00000001
        /*0088*/ 	.word	0x00000001


	//----- nvinfo : EIATTR_CBANK_PARAM_SIZE
	.align		4
.L_25:
        /*008c*/ 	.byte	0x03, 0x19
        /*008e*/ 	.short	0x0028


	//----- nvinfo : EIATTR_PARAM_CBANK
	.align		4
        /*0090*/ 	.byte	0x04, 0x0a
        /*0092*/ 	.short	(.L_27 - .L_26)
	.align		4
.L_26:
        /*0094*/ 	.word	index@(.nv.constant0.triton_poi_fused_mul_transpose_2)
        /*0098*/ 	.short	0x0210
        /*009a*/ 	.short	0x0028


	//----- nvinfo : EIATTR_SW_WAR
	.align		4
.L_27:
        /*009c*/ 	.byte	0x04, 0x36
        /*009e*/ 	.short	(.L_29 - .L_28)
.L_28:
        /*00a0*/ 	.word	0x00000008
.L_29:


//--------------------- .nv.callgraph             --------------------------
	.section	.nv.callgraph,"",@"SHT_CUDA_CALLGRAPH"
	.align	4
	.sectionentsize	8
	.align		4
        /*0000*/ 	.word	0x00000000
	.align		4
        /*0004*/ 	.word	0xffffffff
	.align		4
        /*0008*/ 	.word	0x00000000
	.align		4
        /*000c*/ 	.word	0xfffffffe
	.align		4
        /*0010*/ 	.word	0x00000000
	.align		4
        /*0014*/ 	.word	0xfffffffd
	.align		4
        /*0018*/ 	.word	0x00000000
	.align		4
        /*001c*/ 	.word	0xfffffffc


//--------------------- .text.triton_poi_fused_mul_transpose_2 --------------------------
	.section	.text.triton_poi_fused_mul_transpose_2,"ax",@progbits
	.sectionflags	@"SHF_BARRIERS=1"
	.align	128
        .global         triton_poi_fused_mul_transpose_2
        .type           triton_poi_fused_mul_transpose_2,@function
        .size           triton_poi_fused_mul_transpose_2,(.L_x_1 - triton_poi_fused_mul_transpose_2)
        .other          triton_poi_fused_mul_transpose_2,@"STO_CUDA_ENTRY STV_DEFAULT"
triton_poi_fused_mul_transpose_2:
.text.triton_poi_fused_mul_transpose_2:
[----:B------:R-:W0:Y:S02]  /*0000*/  LDC R1, c[0x0][0x28] ;  /* 0x00000a00ff017b82 */ /* 0x000e240000000800 */
[----:B------:R-:W1:Y:S01]  /*0010*/  S2R R0, SR_CTAID.Y ;  /* 0x0000000000007919 */ /* 0x000e620000002600 */
[----:B------:R-:W2:Y:S01]  /*0020*/  LDC.64 R4, c[0x0][0x218] ;  /* 0x00008600ff047b82 */ /* 0x000ea20000000a00 */
[----:B------:R-:W-:Y:S01]  /*0030*/  ULDC.64 UR6, c[0x0][0x208] ;  /* 0x0000820000067ab9 */ /* 0x000fe20000000a00 */
[----:B------:R-:W3:Y:S01]  /*0040*/  S2R R15, SR_TID.X ;  /* 0x00000000000f7919 */ /* 0x000ee20000002100 */
[----:B------:R-:W4:Y:S05]  /*0050*/  S2R R8, SR_CTAID.X ;  /* 0x0000000000087919 */ /* 0x000f2a0000002500 */
[----:B------:R-:W5:Y:S01]  /*0060*/  LDC.64 R2, c[0x0][0x210] ;  /* 0x00008400ff027b82 */ /* 0x000f620000000a00 */
[----:B-1----:R-:W-:Y:S01]  /*0070*/  SHF.R.S32.HI R11, RZ, 0x1c, R0 ;  /* 0x0000001cff0b7819 */ /* 0x002fe20000011400 */
[----:B------:R-:W-:Y:S01]  /*0080*/  IMAD.SHL.U32 R0, R0, 0x8, RZ ;  /* 0x0000000800007824 */ /* 0x000fe200078e00ff */
[----:B---3--:R-:W-:-:S02]  /*0090*/  SHF.R.U32.HI R7, RZ, 0x3, R15 ;  /* 0x00000003ff077819 */ /* 0x008fc4000001160f */
[----:B------:R-:W-:Y:S01]  /*00a0*/  SGXT R11, R11, 0x1 ;  /* 0x000000010b0b781a */ /* 0x000fe20000000200 */
[----:B----4-:R-:W-:Y:S01]  /*00b0*/  IMAD.SHL.U32 R8, R8, 0x4, RZ ;  /* 0x0000000408087824 */ /* 0x010fe200078e00ff */
[----:B------:R-:W-:Y:S02]  /*00c0*/  SGXT.U32 R7, R7, 0x2 ;  /* 0x000000020707781a */ /* 0x000fe40000000000 */
[----:B------:R-:W-:Y:S02]  /*00d0*/  LOP3.LUT R6, R0, 0x7, R15, 0xf8, !PT ;  /* 0x0000000700067812 */ /* 0x000fe400078ef80f */
[----:B------:R-:W-:Y:S02]  /*00e0*/  LOP3.LUT R9, R8, R7, RZ, 0xfc, !PT ;  /* 0x0000000708097212 */ /* 0x000fe400078efcff */
[----:B------:R-:W-:Y:S02]  /*00f0*/  LEA.HI R11, R11, R6, RZ, 0x2 ;  /* 0x000000060b0b7211 */ /* 0x000fe400078f10ff */
[C---:B------:R-:W-:Y:S01]  /*0100*/  ISETP.GE.AND P0, PT, R9.reuse, 0x4, PT ;  /* 0x000000040900780c */ /* 0x040fe20003f06270 */
[----:B------:R-:W-:Y:S01]  /*0110*/  IMAD R9, R9, 0x10, R6 ;  /* 0x0000001009097824 */ /* 0x000fe200078e0206 */
[----:B------:R-:W-:-:S02]  /*0120*/  LOP3.LUT R11, R11, 0xfffffffc, RZ, 0xc0, !PT ;  /* 0xfffffffc0b0b7812 */ /* 0x000fc400078ec0ff */
[C---:B------:R-:W-:Y:S01]  /*0130*/  ISETP.GE.AND P1, PT, R6.reuse, 0x10, PT ;  /* 0x000000100600780c */ /* 0x040fe20003f26270 */
[----:B-----5:R-:W-:Y:S01]  /*0140*/  IMAD.WIDE R2, R9, 0x4, R2 ;  /* 0x0000000409027825 */ /* 0x020fe200078e0202 */
[----:B------:R-:W-:-:S03]  /*0150*/  ISETP.LT.AND P0, PT, R6, 0x10, !P0 ;  /* 0x000000100600780c */ /* 0x000fc60004701270 */
[----:B------:R-:W-:Y:S02]  /*0160*/  IMAD.IADD R11, R6, 0x1, -R11 ;  /* 0x00000001060b7824 */ /* 0x000fe400078e0a0b */
[----:B------:R-:W-:Y:S02]  /*0170*/  IMAD.MOV.U32 R6, RZ, RZ, RZ ;  /* 0x000000ffff067224 */ /* 0x000fe400078e00ff */
[----:B--2---:R-:W-:-:S04]  /*0180*/  IMAD.WIDE R4, R11, 0x4, R4 ;  /* 0x000000040b047825 */ /* 0x004fc800078e0204 */
[----:B------:R-:W-:Y:S02]  /*0190*/  IMAD.MOV.U32 R11, RZ, RZ, RZ ;  /* 0x000000ffff0b7224 */ /* 0x000fe400078e00ff */
[----:B------:R1:W2:Y:S04]  /*01a0*/  @P0 LDG.E.EL R6, desc[UR6][R2.64] ;  /* 0x0000000602060981 */ /* 0x0002a8000c2e1900 */
[----:B------:R3:W2:Y:S01]  /*01b0*/  @!P1 LDG.E.EL R11, desc[UR6][R4.64+0x10] ;  /* 0x00001006040b9981 */ /* 0x0006a2000c2e1900 */
[----:B------:R-:W4:Y:S01]  /*01c0*/  S2UR UR5, SR_CgaCtaId ;  /* 0x00000000000579c3 */ /* 0x000f220000008800 */
[C---:B------:R-:W-:Y:S01]  /*01d0*/  IMAD.SHL.U32 R10, R15.reuse, 0x4, RZ ;  /* 0x000000040f0a7824 */ /* 0x040fe200078e00ff */
[----:B------:R-:W-:Y:S01]  /*01e0*/  UMOV UR4, 0x400 ;  /* 0x0000040000047882 */ /* 0x000fe20000000000 */
[----:B------:R-:W-:-:S02]  /*01f0*/  LOP3.LUT R13, R15, 0x1c, RZ, 0xc0, !PT ;  /* 0x0000001c0f0d7812 */ /* 0x000fc400078ec0ff */
[----:B------:R-:W-:Y:S02]  /*0200*/  LOP3.LUT R8, R8, 0x3, R15, 0xf8, !PT ;  /* 0x0000000308087812 */ /* 0x000fe400078ef80f */
[----:B------:R-:W-:Y:S01]  /*0210*/  LOP3.LUT R10, R10, 0x1c, RZ, 0xc0, !PT ;  /* 0x0000001c0a0a7812 */ /* 0x000fe200078ec0ff */
[----:B-1----:R-:W1:Y:S01]  /*0220*/  LDC.64 R2, c[0x0][0x220] ;  /* 0x00008800ff027b82 */ /* 0x002e620000000a00 */
[----:B------:R-:W-:Y:S02]  /*0230*/  ISETP.GE.AND P1, PT, R8, 0x4, PT ;  /* 0x000000040800780c */ /* 0x000fe40003f26270 */
[----:B------:R-:W-:-:S05]  /*0240*/  LOP3.LUT R7, R10, R7, RZ, 0xfc, !PT ;  /* 0x000000070a077212 */ /* 0x000fca00078efcff */
[----:B---3--:R-:W3:Y:S01]  /*0250*/  LDC.64 R4, c[0x0][0x228] ;  /* 0x00008a00ff047b82 */ /* 0x008ee20000000a00 */
[----:B----4-:R-:W-:-:S06]  /*0260*/  UPRMT UR4, UR5, 0x654, UR4 ;  /* 0x0000065405047896 */ /* 0x010fcc0008000004 */
[----:B------:R-:W-:Y:S01]  /*0270*/  VIADD R12, R10, UR4 ;  /* 0x000000040a0c7c36 */ /* 0x000fe20008000000 */
[----:B------:R-:W-:Y:S01]  /*0280*/  LOP3.LUT R10, R15, 0x1f, RZ, 0xc0, !PT ;  /* 0x0000001f0f0a7812 */ /* 0x000fe200078ec0ff */
[----:B------:R-:W-:Y:S02]  /*0290*/  VIADD R13, R13, UR4 ;  /* 0x000000040d0d7c36 */ /* 0x000fe40008000000 */
[----:B------:R-:W-:Y:S01]  /*02a0*/  IMAD R12, R7, 0x4, R12 ;  /* 0x00000004070c7824 */ /* 0x000fe200078e020c */
[----:B------:R-:W-:Y:S01]  /*02b0*/  SHF.R.U32.HI R7, RZ, 0x2, R15 ;  /* 0x00000002ff077819 */ /* 0x000fe2000001160f */
[----:B------:R-:W-:-:S03]  /*02c0*/  IMAD R10, R10, 0x4, R13 ;  /* 0x000000040a0a7824 */ /* 0x000fc600078e020d */
[----:B------:R-:W-:Y:S01]  /*02d0*/  SGXT.U32 R7, R7, 0x3 ;  /* 0x000000030707781a */ /* 0x000fe20000000000 */
[----:B---3--:R-:W-:-:S03]  /*02e0*/  IMAD.WIDE R4, R9, 0x4, R4 ;  /* 0x0000000409047825 */ /* 0x008fc600078e0204 */
[----:B------:R-:W-:-:S04]  /*02f0*/  LOP3.LUT R7, R0, R7, RZ, 0xfc, !PT ;  /* 0x0000000700077212 */ /* 0x000fc800078efcff */
[C---:B------:R-:W-:Y:S01]  /*0300*/  ISETP.LT.AND P1, PT, R7.reuse, 0x10, !P1 ;  /* 0x000000100700780c */ /* 0x040fe20004f21270 */
[----:B------:R-:W-:-:S04]  /*0310*/  IMAD R7, R7, 0x4, R8 ;  /* 0x0000000407077824 */ /* 0x000fc800078e0208 */
[----:B-1----:R-:W-:-:S04]  /*0320*/  IMAD.WIDE R2, R7, 0x4, R2 ;  /* 0x0000000407027825 */ /* 0x002fc800078e0202 */
[----:B--2---:R-:W-:-:S05]  /*0330*/  FADD R17, R11, R6 ;  /* 0x000000060b117221 */ /* 0x004fca0000000000 */
[----:B------:R-:W-:Y:S01]  /*0340*/  STS [R12], R17 ;  /* 0x000000110c007388 */ /* 0x000fe20000000800 */
[----:B------:R-:W-:Y:S06]  /*0350*/  BAR.SYNC.DEFER_BLOCKING 0x0 ;  /* 0x0000000000007b1d */ /* 0x000fec0000010000 */
[----:B------:R-:W1:Y:S04]  /*0360*/  LDS R11, [R10] ;  /* 0x000000000a0b7984 */ /* 0x000e680000000800 */
[----:B-1----:R1:W-:Y:S01]  /*0370*/  @P1 STG.E desc[UR6][R2.64], R11 ;  /* 0x0000000b02001986 */ /* 0x0023e2000c101906 */
[----:B------:R-:W-:Y:S05]  /*0380*/  @!P0 EXIT ;  /* 0x000000000000894d */ /* 0x000fea0003800000 */
[----:B------:R-:W-:Y:S01]  /*0390*/  STG.E desc[UR6][R4.64], R17 ;  /* 0x0000001104007986 */ /* 0x000fe2000c101906 */
[----:B------:R-:W-:Y:S05]  /*03a0*/  EXIT ;  /* 0x000000000000794d */ /* 0x000fea0003800000 */
.L_x_0:
[----:B------:R-:W-:-:S00]  /*03b0*/  BRA `(.L_x_0) ;  /* 0xfffffffc00fc7947 */ /* 0x000fc0000383ffff */
[----:B------:R-:W-:-:S00]  /*03c0*/  NOP ;  /* 0x0000000000007918 */ /* 0x000fc00000000000 */
        /* <DEDUP_REMOVED lines=11> */
.L_x_1:


//--------------------- .nv.shared.triton_poi_fused_mul_transpose_2 --------------------------
	.section	.nv.shared.triton_poi_fused_mul_transpose_2,"aw",@nobits
	.sectionflags	@""
	.align	16
	.zero		1024


//--------------------- .nv.constant0.triton_poi_fused_mul_transpose_2 --------------------------
	.section	.nv.constant0.triton_poi_fused_mul_transpose_2,"a",@progbits
	.sectionflags	@""
	.align	4
.nv.constant0.triton_poi_fused_mul_transpose_2:
	.zero		568
